//
// Generated by NVIDIA NVVM Compiler
//
// Compiler Build ID: CL-36424714
// Cuda compilation tools, release 13.0, V13.0.88
// Based on NVVM 20.0.0
//

.version 9.0
.target sm_100
.address_size 64

	// .globl	_Z19updateDataStructure14inputStructure14ddatastructure

.visible .entry _Z19updateDataStructure14inputStructure14ddatastructure(
	.param .align 8 .b8 _Z19updateDataStructure14inputStructure14ddatastructure_param_0[32],
	.param .align 8 .b8 _Z19updateDataStructure14inputStructure14ddatastructure_param_1[16]
)
{
	.reg .pred 	%p<4>;
	.reg .b16 	%rs<5>;
	.reg .b32 	%r<16>;
	.reg .b64 	%rd<15>;

	ld.param.u64 	%rd4, [_Z19updateDataStructure14inputStructure14ddatastructure_param_1];
	ld.param.u64 	%rd3, [_Z19updateDataStructure14inputStructure14ddatastructure_param_0+24];
	ld.param.u64 	%rd2, [_Z19updateDataStructure14inputStructure14ddatastructure_param_0+16];
	ld.param.u64 	%rd1, [_Z19updateDataStructure14inputStructure14ddatastructure_param_0+8];
	ld.param.u32 	%r2, [_Z19updateDataStructure14inputStructure14ddatastructure_param_0];
	mov.u32 	%r9, %ctaid.x;
	mov.u32 	%r10, %ntid.x;
	mov.u32 	%r11, %tid.x;
	mad.lo.s32 	%r1, %r9, %r10, %r11;
	setp.lt.s32 	%p1, %r1, 0;
	setp.ge.s32 	%p2, %r1, %r2;
	or.pred  	%p3, %p1, %p2;
	@%p3 bra 	$L__BB0_2;
	cvta.to.global.u64 	%rd5, %rd4;
	cvta.to.global.u64 	%rd6, %rd3;
	cvta.to.global.u64 	%rd7, %rd2;
	cvta.to.global.u64 	%rd8, %rd1;
	mul.wide.u32 	%rd9, %r1, 4;
	add.s64 	%rd10, %rd7, %rd9;
	ld.global.u32 	%r12, [%rd10];
	add.s64 	%rd11, %rd6, %rd9;
	ld.global.u32 	%r13, [%rd11];
	add.s32 	%r14, %r13, %r12;
	add.s64 	%rd12, %rd8, %rd9;
	ld.global.u32 	%r15, [%rd12];
	mul.wide.s32 	%rd13, %r15, 4;
	add.s64 	%rd14, %rd5, %rd13;
	st.global.u32 	[%rd14], %r14;
$L__BB0_2:
	ret;

}


// ===== COMPILED SASS (sm_100) =====

	.target	sm_100

	.elftype	@"ET_EXEC"


//--------------------- .note.nv.tkinfo           --------------------------
	.section	.note.nv.tkinfo,"",@"SHT_NOTE"
	.sectionflags	@"SHF_NOTE_NV_TKINFO"
	.tkinfo
        /*0018*/ 	.word	0x00000002
        /*0030*/ 	.string	""
        /*0030*/ 	.string	"ptxas"
        /*0030*/ 	.string	"Cuda compilation tools, release 13.0, V13.0.88"
        /*0030*/ 	.string	"Build cuda_13.0.r13.0/compiler.36424714_0"
        /*0030*/ 	.string	"-arch sm_100 -m 64 "



//--------------------- .note.nv.cuinfo           --------------------------
	.section	.note.nv.cuinfo,"",@"SHT_NOTE"
	.sectionflags	@"SHF_NOTE_NV_CUINFO"
        /*0018*/ 	.short	0x0002
        /*001a*/ 	.short	0x0064
        /*001c*/ 	.short	0x0082
	.zero		2


//--------------------- .nv.info                  --------------------------
	.section	.nv.info,"",@"SHT_CUDA_INFO"
	.align	4


	//----- nvinfo : EIATTR_REGCOUNT
	.align		4
        /*0000*/ 	.byte	0x04, 0x2f
        /*0002*/ 	.short	(.L_1 - .L_0)
	.align		4
.L_0:
        /*0004*/ 	.word	index@(_Z19updateDataStructure14inputStructure14ddatastructure)
        /*0008*/ 	.word	0x0000000e


	//----- nvinfo : EIATTR_FRAME_SIZE
	.align		4
.L_1:
        /*000c*/ 	.byte	0x04, 0x11
        /*000e*/ 	.short	(.L_3 - .L_2)
	.align		4
.L_2:
        /*0010*/ 	.word	index@(_Z19updateDataStructure14inputStructure14ddatastructure)
        /*0014*/ 	.word	0x00000000


	//----- nvinfo : EIATTR_MIN_STACK_SIZE
	.align		4
.L_3:
        /*0018*/ 	.byte	0x04, 0x12
        /*001a*/ 	.short	(.L_5 - .L_4)
	.align		4
.L_4:
        /*001c*/ 	.word	index@(_Z19updateDataStructure14inputStructure14ddatastructure)
        /*0020*/ 	.word	0x00000000
.L_5:


//--------------------- .nv.compat                --------------------------
	.section	.nv.compat,"",@"SHT_CUDA_COMPAT_INFO"
	.align	4
        /*0000*/ 	.byte	0x02, 0x09, 0x00, 0x00, 0x02, 0x02, 0x01, 0x00, 0x02, 0x05, 0x05, 0x00, 0x03, 0x07, 0x01, 0x01
        /*0010*/ 	.byte	0x02, 0x03, 0x00, 0x00, 0x02, 0x06, 0x01, 0x00, 0x04, 0x0b, 0x08, 0x00, 0x09, 0x00, 0x00, 0x00
        /*0020*/ 	.byte	0x00, 0x00, 0x00, 0x00


//--------------------- .nv.info._Z19updateDataStructure14inputStructure14ddatastructure --------------------------
	.section	.nv.info._Z19updateDataStructure14inputStructure14ddatastructure,"",@"SHT_CUDA_INFO"
	.sectionflags	@""
	.align	4


	//----- nvinfo : EIATTR_CUDA_API_VERSION
	.align		4
        /*0000*/ 	.byte	0x04, 0x37
        /*0002*/ 	.short	(.L_7 - .L_6)
.L_6:
        /*0004*/ 	.word	0x00000082


	//----- nvinfo : EIATTR_KPARAM_INFO
	.align		4
.L_7:
        /*0008*/ 	.byte	0x04, 0x17
        /*000a*/ 	.short	(.L_9 - .L_8)
.L_8:
        /*000c*/ 	.word	0x00000000
        /*0010*/ 	.short	0x0001
        /*0012*/ 	.short	0x0020
        /*0014*/ 	.byte	0x00, 0xf0, 0x41, 0x00


	//----- nvinfo : EIATTR_KPARAM_INFO
	.align		4
.L_9:
        /*0018*/ 	.byte	0x04, 0x17
        /*001a*/ 	.short	(.L_11 - .L_10)
.L_10:
        /*001c*/ 	.word	0x00000000
        /*0020*/ 	.short	0x0000
        /*0022*/ 	.short	0x0000
        /*0024*/ 	.byte	0x00, 0xf0, 0x81, 0x00


	//----- nvinfo : EIATTR_SPARSE_MMA_MASK
	.align		4
.L_11:
        /*0028*/ 	.byte	0x03, 0x50
        /*002a*/ 	.short	0x0000


	//----- nvinfo : EIATTR_MAXREG_COUNT
	.align		4
        /*002c*/ 	.byte	0x03, 0x1b
        /*002e*/ 	.short	0x00ff


	//----- nvinfo : EIATTR_MERCURY_ISA_VERSION
	.align		4
        /*0030*/ 	.byte	0x03, 0x5f
        /*0032*/ 	.short	0x0101


	//----- nvinfo : EIATTR_VRC_CTA_INIT_COUNT
	.align		4
        /*0034*/ 	.byte	0x02, 0x4a
	.zero		1
	.zero		1


	//----- nvinfo : EIATTR_EXIT_INSTR_OFFSETS
	.align		4
        /*0038*/ 	.byte	0x04, 0x1c
        /*003a*/ 	.short	(.L_13 - .L_12)


	//   ....[0]....
.L_12:
        /*003c*/ 	.word	0x00000080


	//   ....[1]....
        /*0040*/ 	.word	0x00000170


	//----- nvinfo : EIATTR_CBANK_PARAM_SIZE
	.align		4
.L_13:
        /*0044*/ 	.byte	0x03, 0x19
        /*0046*/ 	.short	0x0030


	//----- nvinfo : EIATTR_PARAM_CBANK
	.align		4
        /*0048*/ 	.byte	0x04, 0x0a
        /*004a*/ 	.short	(.L_15 - .L_14)
	.align		4
.L_14:
        /*004c*/ 	.word	index@(.nv.constant0._Z19updateDataStructure14inputStructure14ddatastructure)
        /*0050*/ 	.short	0x0380
        /*0052*/ 	.short	0x0030


	//----- nvinfo : EIATTR_SW_WAR
	.align		4
.L_15:
        /*0054*/ 	.byte	0x04, 0x36
        /*0056*/ 	.short	(.L_17 - .L_16)
.L_16:
        /*0058*/ 	.word	0x00000008
.L_17:


//--------------------- .nv.callgraph             --------------------------
	.section	.nv.callgraph,"",@"SHT_CUDA_CALLGRAPH"
	.align	4
	.sectionentsize	8
	.align		4
        /*0000*/ 	.word	0x00000000
	.align		4
        /*0004*/ 	.word	0xffffffff
	.align		4
        /*0008*/ 	.word	0x00000000
	.align		4
        /*000c*/ 	.word	0xfffffffe
	.align		4
        /*0010*/ 	.word	0x00000000
	.align		4
        /*0014*/ 	.word	0xfffffffd
	.align		4
        /*0018*/ 	.word	0x00000000
	.align		4
        /*001c*/ 	.word	0xfffffffc


//--------------------- .text._Z19updateDataStructure14inputStructure14ddatastructure --------------------------
	.section	.text._Z19updateDataStructure14inputStructure14ddatastructure,"ax",@progbits
	.align	128
        .global         _Z19updateDataStructure14inputStructure14ddatastructure
        .type           _Z19updateDataStructure14inputStructure14ddatastructure,@function
        .size           _Z19updateDataStructure14inputStructure14ddatastructure,(.L_x_1 - _Z19updateDataStructure14inputStructure14ddatastructure)
        .other          _Z19updateDataStructure14inputStructure14ddatastructure,@"STO_CUDA_ENTRY STV_DEFAULT"
_Z19updateDataStructure14inputStructure14ddatastructure:
.text._Z19updateDataStructure14inputStructure14ddatastructure:
[----:B------:R-:W-:Y:S01]  /*0000*/  LDC R1, c[0x0][0x37c] ;  /* 0x0000df00ff017b82 */ /* 0x000fe20000000800 */
[----:B------:R-:W0:Y:S07]  /*0010*/  S2R R0, SR_TID.X ;  /* 0x0000000000007919 */ /* 0x000e2e0000002100 */
[----:B------:R-:W0:Y:S01]  /*0020*/  S2UR UR4, SR_CTAID.X ;  /* 0x00000000000479c3 */ /* 0x000e220000002500 */
[----:B------:R-:W1:Y:S07]  /*0030*/  LDCU UR5, c[0x0][0x380] ;  /* 0x00007000ff0577ac */ /* 0x000e6e0008000800 */
[----:B------:R-:W0:Y:S02]  /*0040*/  LDC R9, c[0x0][0x360] ;  /* 0x0000d800ff097b82 */ /* 0x000e240000000800 */
[----:B0-----:R-:W-:-:S05]  /*0050*/  IMAD R9, R9, UR4, R0 ;  /* 0x0000000409097c24 */ /* 0x001fca000f8e0200 */
[----:B-1----:R-:W-:-:S04]  /*0060*/  ISETP.GE.AND P0, PT, R9, UR5, PT ;  /* 0x0000000509007c0c */ /* 0x002fc8000bf06270 */
[----:B------:R-:W-:-:S13]  /*0070*/  ISETP.LT.OR P0, PT, R9, RZ, P0 ;  /* 0x000000ff0900720c */ /* 0x000fda0000701670 */
[----:B------:R-:W-:Y:S05]  /*0080*/  @P0 EXIT ;  /* 0x000000000000094d */ /* 0x000fea0003800000 */
[----:B------:R-:W0:Y:S01]  /*0090*/  LDC.64 R2, c[0x0][0x390] ;  /* 0x0000e400ff027b82 */ /* 0x000e220000000a00 */
[----:B------:R-:W1:Y:S07]  /*00a0*/  LDCU.64 UR4, c[0x0][0x358] ;  /* 0x00006b00ff0477ac */ /* 0x000e6e0008000a00 */
[----:B------:R-:W2:Y:S08]  /*00b0*/  LDC.64 R4, c[0x0][0x398] ;  /* 0x0000e600ff047b82 */ /* 0x000eb00000000a00 */
[----:B------:R-:W3:Y:S01]  /*00c0*/  LDC.64 R6, c[0x0][0x388] ;  /* 0x0000e200ff067b82 */ /* 0x000ee20000000a00 */
[----:B0-----:R-:W-:-:S06]  /*00d0*/  IMAD.WIDE.U32 R2, R9, 0x4, R2 ;  /* 0x0000000409027825 */ /* 0x001fcc00078e0002 */
[----:B-1----:R-:W4:Y:S01]  /*00e0*/  LDG.E R2, desc[UR4][R2.64] ;  /* 0x0000000402027981 */ /* 0x002f22000c1e1900 */
[----:B--2---:R-:W-:-:S06]  /*00f0*/  IMAD.WIDE.U32 R4, R9, 0x4, R4 ;  /* 0x0000000409047825 */ /* 0x004fcc00078e0004 */
[----:B------:R-:W4:Y:S01]  /*0100*/  LDG.E R5, desc[UR4][R4.64] ;  /* 0x0000000404057981 */ /* 0x000f22000c1e1900 */
[----:B---3--:R-:W-:Y:S02]  /*0110*/  IMAD.WIDE.U32 R6, R9, 0x4, R6 ;  /* 0x0000000409067825 */ /* 0x008fe400078e0006 */
[----:B------:R-:W0:Y:S04]  /*0120*/  LDC.64 R8, c[0x0][0x3a0] ;  /* 0x0000e800ff087b82 */ /* 0x000e280000000a00 */
[----:B------:R-:W0:Y:S01]  /*0130*/  LDG.E R7, desc[UR4][R6.64] ;  /* 0x0000000406077981 */ /* 0x000e22000c1e1900 */
[----:B----4-:R-:W-:Y:S01]  /*0140*/  IADD3 R11, PT, PT, R2, R5, RZ ;  /* 0x00000005020b7210 */ /* 0x010fe20007ffe0ff */
[----:B0-----:R-:W-:-:S05]  /*0150*/  IMAD.WIDE R8, R7, 0x4, R8 ;  /* 0x0000000407087825 */ /* 0x001fca00078e0208 */
[----:B------:R-:W-:Y:S01]  /*0160*/  STG.E desc[UR4][R8.64], R11 ;  /* 0x0000000b08007986 */ /* 0x000fe2000c101904 */
[----:B------:R-:W-:Y:S05]  /*0170*/  EXIT ;  /* 0x000000000000794d */ /* 0x000fea0003800000 */
.L_x_0:
[----:B------:R-:W-:-:S00]  /*0180*/  BRA `(.L_x_0) ;  /* 0xfffffffc00fc7947 */ /* 0x000fc0000383ffff */
[----:B------:R-:W-:-:S00]  /*0190*/  NOP ;  /* 0x0000000000007918 */ /* 0x000fc00000000000 */
        /* <DEDUP_REMOVED lines=14> */
.L_x_1:


//--------------------- .nv.shared.reserved.0     --------------------------
	.section	.nv.shared.reserved.0,"aw",@nobits
	.weak		__nv_reservedSMEM_offset_0_alias
	.size		__nv_reservedSMEM_offset_0_alias, 0, 64
	.other		__nv_reservedSMEM_offset_0_alias,@"STO_CUDA_RESERVED_SHARED STV_DEFAULT"
__nv_reservedSMEM_offset_0_alias:
	.zero		0
	.zero		64


//--------------------- .nv.constant0._Z19updateDataStructure14inputStructure14ddatastructure --------------------------
	.section	.nv.constant0._Z19updateDataStructure14inputStructure14ddatastructure,"a",@progbits
	.sectionflags	@""
	.align	4
.nv.constant0._Z19updateDataStructure14inputStructure14ddatastructure:
	.zero		944


//--------------------- SYMBOLS --------------------------

	.type		.nv.reservedSmem.offset0,@object
	.size		.nv.reservedSmem.offset0,0x4
